	.headerflags	@"EF_CUDA_TEXMODE_UNIFIED EF_CUDA_64BIT_ADDRESS EF_CUDA_ACCELERATORS EF_CUDA_SM90 EF_CUDA_VIRTUAL_SM(EF_CUDA_SM90)"
	.elftype	@"ET_EXEC"


//--------------------- .nv.info                  --------------------------
	.section	.nv.info,"",@"SHT_CUDA_INFO"
	.align	4


	//----- nvinfo : EIATTR_REGCOUNT
	.align		4
        /*0000*/ 	.byte	0x04, 0x2f
        /*0002*/ 	.short	(.L_1 - .L_0)
	.align		4
.L_0:
        /*0004*/ 	.word	index@(triton_poi_fused_convolution_27)
        /*0008*/ 	.word	0x0000000c


	//----- nvinfo : EIATTR_MIN_STACK_SIZE
	.align		4
.L_1:
        /*000c*/ 	.byte	0x04, 0x12
        /*000e*/ 	.short	(.L_3 - .L_2)
	.align		4
.L_2:
        /*0010*/ 	.word	index@(triton_poi_fused_convolution_27)
        /*0014*/ 	.word	0x00000000


	//----- nvinfo : EIATTR_FRAME_SIZE
	.align		4
.L_3:
        /*0018*/ 	.byte	0x04, 0x11
        /*001a*/ 	.short	(.L_5 - .L_4)
	.align		4
.L_4:
        /*001c*/ 	.word	index@(triton_poi_fused_convolution_27)
        /*0020*/ 	.word	0x00000000


	//----- nvinfo : EIATTR_MIN_STACK_SIZE
	.align		4
.L_5:
        /*0024*/ 	.byte	0x04, 0x12
        /*0026*/ 	.short	(.L_7 - .L_6)
	.align		4
.L_6:
        /*0028*/ 	.word	index@(triton_poi_fused_convolution_27)
        /*002c*/ 	.word	0x00000000
.L_7:


//--------------------- .nv.info.triton_poi_fused_convolution_27 --------------------------
	.section	.nv.info.triton_poi_fused_convolution_27,"",@"SHT_CUDA_INFO"
	.sectionflags	@""
	.align	4


	//----- nvinfo : EIATTR_CUDA_API_VERSION
	.align		4
        /*0000*/ 	.byte	0x04, 0x37
        /*0002*/ 	.short	(.L_9 - .L_8)
.L_8:
        /*0004*/ 	.word	0x0000007c


	//----- nvinfo : EIATTR_KPARAM_INFO
	.align		4
.L_9:
        /*0008*/ 	.byte	0x04, 0x17
        /*000a*/ 	.short	(.L_11 - .L_10)
.L_10:
        /*000c*/ 	.word	0x00000000
        /*0010*/ 	.short	0x0002
        /*0012*/ 	.short	0x0010
        /*0014*/ 	.byte	0x00, 0xf0, 0x11, 0x00


	//----- nvinfo : EIATTR_KPARAM_INFO
	.align		4
.L_11:
        /*0018*/ 	.byte	0x04, 0x17
        /*001a*/ 	.short	(.L_13 - .L_12)
.L_12:
        /*001c*/ 	.word	0x00000000
        /*0020*/ 	.short	0x0001
        /*0022*/ 	.short	0x0008
        /*0024*/ 	.byte	0x00, 0xf4, 0x21, 0x00


	//----- nvinfo : EIATTR_KPARAM_INFO
	.align		4
.L_13:
        /*0028*/ 	.byte	0x04, 0x17
        /*002a*/ 	.short	(.L_15 - .L_14)
.L_14:
        /*002c*/ 	.word	0x00000000
        /*0030*/ 	.short	0x0000
        /*0032*/ 	.short	0x0000
        /*0034*/ 	.byte	0x00, 0xf4, 0x21, 0x00


	//----- nvinfo : EIATTR_SPARSE_MMA_MASK
	.align		4
.L_15:
        /*0038*/ 	.byte	0x03, 0x50
        /*003a*/ 	.short	0x0000


	//----- nvinfo : EIATTR_MAXREG_COUNT
	.align		4
        /*003c*/ 	.byte	0x03, 0x1b
        /*003e*/ 	.short	0x00ff


	//----- nvinfo : EIATTR_EXIT_INSTR_OFFSETS
	.align		4
        /*0040*/ 	.byte	0x04, 0x1c
        /*0042*/ 	.short	(.L_17 - .L_16)


	//   ....[0]....
.L_16:
        /*0044*/ 	.word	0x00000140


	//----- nvinfo : EIATTR_REQNTID
	.align		4
.L_17:
        /*0048*/ 	.byte	0x04, 0x10
        /*004a*/ 	.short	(.L_19 - .L_18)
.L_18:
        /*004c*/ 	.word	0x00000080
        /*0050*/ 	.word	0x00000001
        /*0054*/ 	.word	0x00000001


	//----- nvinfo : EIATTR_CBANK_PARAM_SIZE
	.align		4
.L_19:
        /*0058*/ 	.byte	0x03, 0x19
        /*005a*/ 	.short	0x0014


	//----- nvinfo : EIATTR_PARAM_CBANK
	.align		4
        /*005c*/ 	.byte	0x04, 0x0a
        /*005e*/ 	.short	(.L_21 - .L_20)
	.align		4
.L_20:
        /*0060*/ 	.word	index@(.nv.constant0.triton_poi_fused_convolution_27)
        /*0064*/ 	.short	0x0210
        /*0066*/ 	.short	0x0014


	//----- nvinfo : EIATTR_SW_WAR
	.align		4
.L_21:
        /*0068*/ 	.byte	0x04, 0x36
        /*006a*/ 	.short	(.L_23 - .L_22)
.L_22:
        /*006c*/ 	.word	0x00000008
.L_23:


//--------------------- .nv.callgraph             --------------------------
	.section	.nv.callgraph,"",@"SHT_CUDA_CALLGRAPH"
	.align	4
	.sectionentsize	8
	.align		4
        /*0000*/ 	.word	0x00000000
	.align		4
        /*0004*/ 	.word	0xffffffff
	.align		4
        /*0008*/ 	.word	0x00000000
	.align		4
        /*000c*/ 	.word	0xfffffffe
	.align		4
        /*0010*/ 	.word	0x00000000
	.align		4
        /*0014*/ 	.word	0xfffffffd
	.align		4
        /*0018*/ 	.word	0x00000000
	.align		4
        /*001c*/ 	.word	0xfffffffc


//--------------------- .text.triton_poi_fused_convolution_27 --------------------------
	.section	.text.triton_poi_fused_convolution_27,"ax",@progbits
	.align	128
        .global         triton_poi_fused_convolution_27
        .type           triton_poi_fused_convolution_27,@function
        .size           triton_poi_fused_convolution_27,(.L_x_1 - triton_poi_fused_convolution_27)
        .other          triton_poi_fused_convolution_27,@"STO_CUDA_ENTRY STV_DEFAULT"
triton_poi_fused_convolution_27:
.text.triton_poi_fused_convolution_27:
[----:B------:R-:W-:Y:S01]  /*0000*/  LDC R1, c[0x0][0x28] ;  /* 0x00000a00ff017b82 */ /* 0x000fe20000000800 */
[----:B------:R-:W1:Y:S07]  /*0010*/  S2R R0, SR_TID.X ;  /* 0x0000000000007919 */ /* 0x000e6e0000002100 */
[----:B------:R-:W2:Y:S01]  /*0020*/  LDC.64 R4, c[0x0][0x218] ;  /* 0x00008600ff047b82 */ /* 0x000ea20000000a00 */
[----:B------:R-:W-:Y:S01]  /*0030*/  ULDC.64 UR4, c[0x0][0x208] ;  /* 0x0000820000047ab9 */ /* 0x000fe20000000a00 */
[----:B------:R-:W3:Y:S06]  /*0040*/  S2R R7, SR_CTAID.X ;  /* 0x0000000000077919 */ /* 0x000eec0000002500 */
[----:B------:R-:W4:Y:S01]  /*0050*/  LDC.64 R2, c[0x0][0x210] ;  /* 0x00008400ff027b82 */ /* 0x000f220000000a00 */
[----:B-1----:R-:W-:-:S04]  /*0060*/  SHF.L.U32 R0, R0, 0x1, RZ ;  /* 0x0000000100007819 */ /* 0x002fc800000006ff */
[----:B------:R-:W-:-:S04]  /*0070*/  LOP3.LUT R0, R0, 0xfe, RZ, 0xc0, !PT ;  /* 0x000000fe00007812 */ /* 0x000fc800078ec0ff */
[----:B---3--:R-:W-:-:S05]  /*0080*/  LEA R7, R7, R0, 0x8 ;  /* 0x0000000007077211 */ /* 0x008fca00078e40ff */
[----:B------:R-:W-:-:S04]  /*0090*/  IMAD.HI R0, R7, 0x2aaaaaab, RZ ;  /* 0x2aaaaaab07007827 */ /* 0x000fc800078e02ff */
[----:B----4-:R-:W-:Y:S01]  /*00a0*/  IMAD.WIDE R2, R7, 0x4, R2 ;  /* 0x0000000407027825 */ /* 0x010fe200078e0202 */
[----:B------:R-:W-:-:S04]  /*00b0*/  SHF.R.U32.HI R9, RZ, 0x1f, R0 ;  /* 0x0000001fff097819 */ /* 0x000fc80000011600 */
[----:B------:R-:W-:-:S05]  /*00c0*/  LEA.HI R0, R0, R9, RZ, 0x1c ;  /* 0x0000000900007211 */ /* 0x000fca00078fe0ff */
[----:B------:R-:W-:Y:S02]  /*00d0*/  IMAD R9, R0, -0x60, R7 ;  /* 0xffffffa000097824 */ /* 0x000fe400078e0207 */
[----:B------:R-:W3:Y:S02]  /*00e0*/  LDG.E.64 R6, desc[UR4][R2.64] ;  /* 0x0000000402067981 */ /* 0x000ee4000c1e1b00 */
[----:B--2---:R-:W-:-:S06]  /*00f0*/  IMAD.WIDE R4, R9, 0x4, R4 ;  /* 0x0000000409047825 */ /* 0x004fcc00078e0204 */
[----:B------:R-:W3:Y:S02]  /*0100*/  LDG.E.EL.64 R4, desc[UR4][R4.64] ;  /* 0x0000000404047981 */ /* 0x000ee4000c2e1b00 */
[----:B---3--:R-:W-:Y:S01]  /*0110*/  FADD R6, R6, R4 ;  /* 0x0000000406067221 */ /* 0x008fe20000000000 */
[----:B------:R-:W-:-:S05]  /*0120*/  FADD R7, R7, R5 ;  /* 0x0000000507077221 */ /* 0x000fca0000000000 */
[----:B------:R-:W-:Y:S01]  /*0130*/  STG.E.64 desc[UR4][R2.64], R6 ;  /* 0x0000000602007986 */ /* 0x000fe2000c101b04 */
[----:B------:R-:W-:Y:S05]  /*0140*/  EXIT ;  /* 0x000000000000794d */ /* 0x000fea0003800000 */
.L_x_0:
[----:B------:R-:W-:-:S00]  /*0150*/  BRA `(.L_x_0) ;  /* 0xfffffffc00fc7947 */ /* 0x000fc0000383ffff */
[----:B------:R-:W-:-:S00]  /*0160*/  NOP ;  /* 0x0000000000007918 */ /* 0x000fc00000000000 */
        /* <DEDUP_REMOVED lines=9> */
.L_x_1:


//--------------------- .nv.constant0.triton_poi_fused_convolution_27 --------------------------
	.section	.nv.constant0.triton_poi_fused_convolution_27,"a",@progbits
	.sectionflags	@""
	.align	4
.nv.constant0.triton_poi_fused_convolution_27:
	.zero		548
